//
// Generated by NVIDIA NVVM Compiler
//
// Compiler Build ID: CL-36424714
// Cuda compilation tools, release 13.0, V13.0.88
// Based on NVVM 20.0.0
//

.version 9.0
.target sm_100
.address_size 64

	// .globl	_Z4convPhPfPiS1_
// _ZZ4convPhPfPiS1_E3ker has been demoted
// _ZZ4convPhPfPiS1_E4tile has been demoted

.visible .entry _Z4convPhPfPiS1_(
	.param .u64 .ptr .align 1 _Z4convPhPfPiS1__param_0,
	.param .u64 .ptr .align 1 _Z4convPhPfPiS1__param_1,
	.param .u64 .ptr .align 1 _Z4convPhPfPiS1__param_2,
	.param .u64 .ptr .align 1 _Z4convPhPfPiS1__param_3
)
{
	.reg .pred 	%p<33>;
	.reg .b16 	%rs<17>;
	.reg .b32 	%r<263>;
	.reg .b32 	%f<2>;
	.reg .b64 	%rd<21>;
	// demoted variable
	.shared .align 4 .b8 _ZZ4convPhPfPiS1_E3ker[1600];
	// demoted variable
	.shared .align 1 .b8 _ZZ4convPhPfPiS1_E4tile[1024];
	ld.param.u64 	%rd6, [_Z4convPhPfPiS1__param_0];
	ld.param.u64 	%rd4, [_Z4convPhPfPiS1__param_1];
	ld.param.u64 	%rd5, [_Z4convPhPfPiS1__param_2];
	ld.param.u64 	%rd7, [_Z4convPhPfPiS1__param_3];
	cvta.to.global.u64 	%rd1, %rd6;
	cvta.to.global.u64 	%rd8, %rd7;
	mov.u32 	%r51, %ntid.x;
	mov.u32 	%r52, %ctaid.x;
	mov.u32 	%r1, %tid.x;
	mad.lo.s32 	%r2, %r51, %r52, %r1;
	mov.u32 	%r53, %ntid.y;
	mov.u32 	%r54, %ctaid.y;
	mov.u32 	%r55, %tid.y;
	mad.lo.s32 	%r4, %r53, %r54, %r55;
	mov.u32 	%r5, %ctaid.z;
	mul.lo.s32 	%r56, %r5, 3;
	mul.wide.u32 	%rd9, %r56, 4;
	add.s64 	%rd10, %rd8, %rd9;
	ld.global.u32 	%r6, [%rd10+4];
	ld.global.u32 	%r7, [%rd10+8];
	bar.sync 	0;
	max.u32 	%r57, %r1, %r55;
	setp.gt.u32 	%p3, %r57, 4;
	@%p3 bra 	$L__BB0_2;
	shl.b32 	%r58, %r1, 4;
	cvta.to.global.u64 	%rd11, %rd5;
	mad.lo.s32 	%r59, %r55, 80, %r58;
	mad.lo.s32 	%r60, %r5, 400, %r59;
	mul.wide.u32 	%rd12, %r60, 4;
	add.s64 	%rd13, %rd11, %rd12;
	ld.global.u32 	%r61, [%rd13];
	shl.b32 	%r62, %r59, 2;
	mov.u32 	%r63, _ZZ4convPhPfPiS1_E3ker;
	add.s32 	%r64, %r63, %r62;
	st.shared.u32 	[%r64], %r61;
	ld.global.u32 	%r65, [%rd13+4];
	st.shared.u32 	[%r64+4], %r65;
	ld.global.u32 	%r66, [%rd13+8];
	st.shared.u32 	[%r64+8], %r66;
	ld.global.u32 	%r67, [%rd13+12];
	st.shared.u32 	[%r64+12], %r67;
	ld.global.u32 	%r68, [%rd13+16];
	st.shared.u32 	[%r64+16], %r68;
	ld.global.u32 	%r69, [%rd13+20];
	st.shared.u32 	[%r64+20], %r69;
	ld.global.u32 	%r70, [%rd13+24];
	st.shared.u32 	[%r64+24], %r70;
	ld.global.u32 	%r71, [%rd13+28];
	st.shared.u32 	[%r64+28], %r71;
	ld.global.u32 	%r72, [%rd13+32];
	st.shared.u32 	[%r64+32], %r72;
	ld.global.u32 	%r73, [%rd13+36];
	st.shared.u32 	[%r64+36], %r73;
	ld.global.u32 	%r74, [%rd13+40];
	st.shared.u32 	[%r64+40], %r74;
	ld.global.u32 	%r75, [%rd13+44];
	st.shared.u32 	[%r64+44], %r75;
	ld.global.u32 	%r76, [%rd13+48];
	st.shared.u32 	[%r64+48], %r76;
	ld.global.u32 	%r77, [%rd13+52];
	st.shared.u32 	[%r64+52], %r77;
	ld.global.u32 	%r78, [%rd13+56];
	st.shared.u32 	[%r64+56], %r78;
	ld.global.u32 	%r79, [%rd13+60];
	st.shared.u32 	[%r64+60], %r79;
$L__BB0_2:
	bar.sync 	0;
	shl.b32 	%r8, %r4, 7;
	shl.b32 	%r9, %r2, 2;
	add.s32 	%r80, %r8, %r9;
	shl.b32 	%r81, %r55, 6;
	shl.b32 	%r83, %r1, 2;
	add.s32 	%r84, %r81, %r83;
	setp.lt.s32 	%p4, %r2, 20;
	setp.lt.u32 	%p5, %r1, 4;
	and.pred  	%p1, %p4, %p5;
	setp.lt.u32 	%p6, %r4, 20;
	setp.lt.u32 	%p7, %r55, 4;
	and.pred  	%p2, %p6, %p7;
	cvt.s64.s32 	%rd14, %r80;
	add.s64 	%rd2, %rd1, %rd14;
	ld.global.u8 	%rs1, [%rd2];
	mov.u32 	%r85, _ZZ4convPhPfPiS1_E4tile;
	add.s32 	%r10, %r85, %r84;
	st.shared.u8 	[%r10], %rs1;
	not.pred 	%p8, %p1;
	@%p8 bra 	$L__BB0_4;
	ld.global.u8 	%rs2, [%rd2+48];
	st.shared.u8 	[%r10+48], %rs2;
$L__BB0_4:
	add.s32 	%r86, %r9, 48;
	cvt.s64.s32 	%rd15, %r86;
	cvt.u64.u32 	%rd16, %r8;
	add.s64 	%rd17, %rd16, %rd15;
	add.s64 	%rd3, %rd1, %rd17;
	not.pred 	%p9, %p2;
	@%p9 bra 	$L__BB0_7;
	ld.global.u8 	%rs3, [%rd2+1536];
	st.shared.u8 	[%r10+768], %rs3;
	@%p8 bra 	$L__BB0_7;
	ld.global.u8 	%rs4, [%rd3+1536];
	st.shared.u8 	[%r10+816], %rs4;
$L__BB0_7:
	ld.global.u8 	%rs5, [%rd2+1];
	st.shared.u8 	[%r10+1], %rs5;
	@%p8 bra 	$L__BB0_9;
	ld.global.u8 	%rs6, [%rd2+49];
	st.shared.u8 	[%r10+49], %rs6;
$L__BB0_9:
	@%p9 bra 	$L__BB0_12;
	ld.global.u8 	%rs7, [%rd2+1537];
	st.shared.u8 	[%r10+769], %rs7;
	@%p8 bra 	$L__BB0_12;
	ld.global.u8 	%rs8, [%rd3+1537];
	st.shared.u8 	[%r10+817], %rs8;
$L__BB0_12:
	ld.global.u8 	%rs9, [%rd2+2];
	st.shared.u8 	[%r10+2], %rs9;
	@%p8 bra 	$L__BB0_14;
	ld.global.u8 	%rs10, [%rd2+50];
	st.shared.u8 	[%r10+50], %rs10;
$L__BB0_14:
	@%p9 bra 	$L__BB0_17;
	ld.global.u8 	%rs11, [%rd2+1538];
	st.shared.u8 	[%r10+770], %rs11;
	@%p8 bra 	$L__BB0_17;
	ld.global.u8 	%rs12, [%rd3+1538];
	st.shared.u8 	[%r10+818], %rs12;
$L__BB0_17:
	ld.global.u8 	%rs13, [%rd2+3];
	st.shared.u8 	[%r10+3], %rs13;
	@%p8 bra 	$L__BB0_19;
	ld.global.u8 	%rs14, [%rd2+51];
	st.shared.u8 	[%r10+51], %rs14;
$L__BB0_19:
	@%p9 bra 	$L__BB0_22;
	ld.global.u8 	%rs15, [%rd2+1539];
	st.shared.u8 	[%r10+771], %rs15;
	@%p8 bra 	$L__BB0_22;
	ld.global.u8 	%rs16, [%rd3+1539];
	st.shared.u8 	[%r10+819], %rs16;
$L__BB0_22:
	bar.sync 	0;
	mov.b32 	%r260, 0;
	mov.u32 	%r261, %r260;
	mov.u32 	%r262, %r260;
	mov.u32 	%r246, %r260;
$L__BB0_23:
	mul.lo.s32 	%r15, %r246, 80;
	mov.b32 	%r250, 0;
$L__BB0_24:
	shl.b32 	%r89, %r250, 4;
	add.s32 	%r20, %r89, %r15;
	setp.ge.s32 	%p20, %r20, %r6;
	shl.b32 	%r90, %r20, 2;
	mov.u32 	%r91, _ZZ4convPhPfPiS1_E3ker;
	add.s32 	%r21, %r91, %r90;
	@%p20 bra 	$L__BB0_26;
	ld.shared.u32 	%r116, [%r21+4];
	add.s32 	%r117, %r116, %r55;
	shl.b32 	%r118, %r117, 6;
	ld.shared.u32 	%r119, [%r21+8];
	add.s32 	%r120, %r119, %r1;
	shl.b32 	%r121, %r120, 2;
	ld.shared.u32 	%r122, [%r21+12];
	add.s32 	%r123, %r122, %r118;
	add.s32 	%r124, %r123, %r121;
	add.s32 	%r126, %r85, %r124;
	ld.shared.u8 	%r127, [%r126];
	add.s32 	%r260, %r260, %r127;
	bra.uni 	$L__BB0_29;
$L__BB0_26:
	setp.ge.s32 	%p21, %r20, %r7;
	@%p21 bra 	$L__BB0_28;
	ld.shared.u32 	%r104, [%r21+4];
	add.s32 	%r105, %r104, %r55;
	shl.b32 	%r106, %r105, 6;
	ld.shared.u32 	%r107, [%r21+8];
	add.s32 	%r108, %r107, %r1;
	shl.b32 	%r109, %r108, 2;
	ld.shared.u32 	%r110, [%r21+12];
	add.s32 	%r111, %r110, %r106;
	add.s32 	%r112, %r111, %r109;
	add.s32 	%r114, %r85, %r112;
	ld.shared.u8 	%r115, [%r114];
	add.s32 	%r261, %r261, %r115;
	bra.uni 	$L__BB0_29;
$L__BB0_28:
	ld.shared.u32 	%r92, [%r21+4];
	add.s32 	%r93, %r92, %r55;
	shl.b32 	%r94, %r93, 6;
	ld.shared.u32 	%r95, [%r21+8];
	add.s32 	%r96, %r95, %r1;
	shl.b32 	%r97, %r96, 2;
	ld.shared.u32 	%r98, [%r21+12];
	add.s32 	%r99, %r98, %r94;
	add.s32 	%r100, %r99, %r97;
	add.s32 	%r102, %r85, %r100;
	ld.shared.u8 	%r103, [%r102];
	add.s32 	%r262, %r262, %r103;
$L__BB0_29:
	add.s32 	%r28, %r20, 4;
	setp.lt.s32 	%p22, %r28, %r6;
	@%p22 bra 	$L__BB0_33;
	setp.lt.s32 	%p23, %r28, %r7;
	@%p23 bra 	$L__BB0_32;
	ld.shared.u32 	%r128, [%r21+20];
	add.s32 	%r129, %r128, %r55;
	shl.b32 	%r130, %r129, 6;
	ld.shared.u32 	%r131, [%r21+24];
	add.s32 	%r132, %r131, %r1;
	shl.b32 	%r133, %r132, 2;
	ld.shared.u32 	%r134, [%r21+28];
	add.s32 	%r135, %r134, %r130;
	add.s32 	%r136, %r135, %r133;
	add.s32 	%r138, %r85, %r136;
	ld.shared.u8 	%r139, [%r138];
	add.s32 	%r262, %r262, %r139;
	bra.uni 	$L__BB0_34;
$L__BB0_32:
	ld.shared.u32 	%r140, [%r21+20];
	add.s32 	%r141, %r140, %r55;
	shl.b32 	%r142, %r141, 6;
	ld.shared.u32 	%r143, [%r21+24];
	add.s32 	%r144, %r143, %r1;
	shl.b32 	%r145, %r144, 2;
	ld.shared.u32 	%r146, [%r21+28];
	add.s32 	%r147, %r146, %r142;
	add.s32 	%r148, %r147, %r145;
	add.s32 	%r150, %r85, %r148;
	ld.shared.u8 	%r151, [%r150];
	add.s32 	%r261, %r261, %r151;
	bra.uni 	$L__BB0_34;
$L__BB0_33:
	ld.shared.u32 	%r152, [%r21+20];
	add.s32 	%r153, %r152, %r55;
	shl.b32 	%r154, %r153, 6;
	ld.shared.u32 	%r155, [%r21+24];
	add.s32 	%r156, %r155, %r1;
	shl.b32 	%r157, %r156, 2;
	ld.shared.u32 	%r158, [%r21+28];
	add.s32 	%r159, %r158, %r154;
	add.s32 	%r160, %r159, %r157;
	add.s32 	%r162, %r85, %r160;
	ld.shared.u8 	%r163, [%r162];
	add.s32 	%r260, %r260, %r163;
$L__BB0_34:
	add.s32 	%r35, %r20, 8;
	setp.lt.s32 	%p24, %r35, %r6;
	@%p24 bra 	$L__BB0_38;
	setp.lt.s32 	%p25, %r35, %r7;
	@%p25 bra 	$L__BB0_37;
	ld.shared.u32 	%r164, [%r21+36];
	add.s32 	%r165, %r164, %r55;
	shl.b32 	%r166, %r165, 6;
	ld.shared.u32 	%r167, [%r21+40];
	add.s32 	%r168, %r167, %r1;
	shl.b32 	%r169, %r168, 2;
	ld.shared.u32 	%r170, [%r21+44];
	add.s32 	%r171, %r170, %r166;
	add.s32 	%r172, %r171, %r169;
	add.s32 	%r174, %r85, %r172;
	ld.shared.u8 	%r175, [%r174];
	add.s32 	%r262, %r262, %r175;
	bra.uni 	$L__BB0_39;
$L__BB0_37:
	ld.shared.u32 	%r176, [%r21+36];
	add.s32 	%r177, %r176, %r55;
	shl.b32 	%r178, %r177, 6;
	ld.shared.u32 	%r179, [%r21+40];
	add.s32 	%r180, %r179, %r1;
	shl.b32 	%r181, %r180, 2;
	ld.shared.u32 	%r182, [%r21+44];
	add.s32 	%r183, %r182, %r178;
	add.s32 	%r184, %r183, %r181;
	add.s32 	%r186, %r85, %r184;
	ld.shared.u8 	%r187, [%r186];
	add.s32 	%r261, %r261, %r187;
	bra.uni 	$L__BB0_39;
$L__BB0_38:
	ld.shared.u32 	%r188, [%r21+36];
	add.s32 	%r189, %r188, %r55;
	shl.b32 	%r190, %r189, 6;
	ld.shared.u32 	%r191, [%r21+40];
	add.s32 	%r192, %r191, %r1;
	shl.b32 	%r193, %r192, 2;
	ld.shared.u32 	%r194, [%r21+44];
	add.s32 	%r195, %r194, %r190;
	add.s32 	%r196, %r195, %r193;
	add.s32 	%r198, %r85, %r196;
	ld.shared.u8 	%r199, [%r198];
	add.s32 	%r260, %r260, %r199;
$L__BB0_39:
	add.s32 	%r42, %r20, 12;
	setp.lt.s32 	%p26, %r42, %r6;
	@%p26 bra 	$L__BB0_43;
	setp.lt.s32 	%p27, %r42, %r7;
	@%p27 bra 	$L__BB0_42;
	ld.shared.u32 	%r200, [%r21+52];
	add.s32 	%r201, %r200, %r55;
	shl.b32 	%r202, %r201, 6;
	ld.shared.u32 	%r203, [%r21+56];
	add.s32 	%r204, %r203, %r1;
	shl.b32 	%r205, %r204, 2;
	ld.shared.u32 	%r206, [%r21+60];
	add.s32 	%r207, %r206, %r202;
	add.s32 	%r208, %r207, %r205;
	add.s32 	%r210, %r85, %r208;
	ld.shared.u8 	%r211, [%r210];
	add.s32 	%r262, %r262, %r211;
	bra.uni 	$L__BB0_44;
$L__BB0_42:
	ld.shared.u32 	%r212, [%r21+52];
	add.s32 	%r213, %r212, %r55;
	shl.b32 	%r214, %r213, 6;
	ld.shared.u32 	%r215, [%r21+56];
	add.s32 	%r216, %r215, %r1;
	shl.b32 	%r217, %r216, 2;
	ld.shared.u32 	%r218, [%r21+60];
	add.s32 	%r219, %r218, %r214;
	add.s32 	%r220, %r219, %r217;
	add.s32 	%r222, %r85, %r220;
	ld.shared.u8 	%r223, [%r222];
	add.s32 	%r261, %r261, %r223;
	bra.uni 	$L__BB0_44;
$L__BB0_43:
	ld.shared.u32 	%r224, [%r21+52];
	add.s32 	%r225, %r224, %r55;
	shl.b32 	%r226, %r225, 6;
	ld.shared.u32 	%r227, [%r21+56];
	add.s32 	%r228, %r227, %r1;
	shl.b32 	%r229, %r228, 2;
	ld.shared.u32 	%r230, [%r21+60];
	add.s32 	%r231, %r230, %r226;
	add.s32 	%r232, %r231, %r229;
	add.s32 	%r234, %r85, %r232;
	ld.shared.u8 	%r235, [%r234];
	add.s32 	%r260, %r260, %r235;
$L__BB0_44:
	add.s32 	%r250, %r250, 1;
	setp.ne.s32 	%p28, %r250, 5;
	@%p28 bra 	$L__BB0_24;
	add.s32 	%r246, %r246, 1;
	setp.ne.s32 	%p29, %r246, 5;
	@%p29 bra 	$L__BB0_23;
	setp.gt.s32 	%p30, %r2, 27;
	setp.gt.u32 	%p31, %r4, 27;
	or.pred  	%p32, %p30, %p31;
	@%p32 bra 	$L__BB0_48;
	shl.b32 	%r236, %r260, 1;
	shl.b32 	%r237, %r261, 2;
	add.s32 	%r238, %r237, %r236;
	shl.b32 	%r239, %r262, 3;
	add.s32 	%r240, %r238, %r239;
	cvt.rn.f32.s32 	%f1, %r240;
	mad.lo.s32 	%r241, %r5, 784, %r2;
	mad.lo.s32 	%r242, %r4, 28, %r241;
	cvta.to.global.u64 	%rd18, %rd4;
	mul.wide.s32 	%rd19, %r242, 4;
	add.s64 	%rd20, %rd18, %rd19;
	st.global.f32 	[%rd20], %f1;
$L__BB0_48:
	ret;

}


// ===== COMPILED SASS (sm_100) =====

	.target	sm_100

	.elftype	@"ET_EXEC"


//--------------------- .note.nv.tkinfo           --------------------------
	.section	.note.nv.tkinfo,"",@"SHT_NOTE"
	.sectionflags	@"SHF_NOTE_NV_TKINFO"
	.tkinfo
        /*0018*/ 	.word	0x00000002
        /*0030*/ 	.string	""
        /*0030*/ 	.string	"ptxas"
        /*0030*/ 	.string	"Cuda compilation tools, release 13.0, V13.0.88"
        /*0030*/ 	.string	"Build cuda_13.0.r13.0/compiler.36424714_0"
        /*0030*/ 	.string	"-arch sm_100 -m 64 "



//--------------------- .note.nv.cuinfo           --------------------------
	.section	.note.nv.cuinfo,"",@"SHT_NOTE"
	.sectionflags	@"SHF_NOTE_NV_CUINFO"
        /*0018*/ 	.short	0x0002
        /*001a*/ 	.short	0x0064
        /*001c*/ 	.short	0x0082
	.zero		2


//--------------------- .nv.info                  --------------------------
	.section	.nv.info,"",@"SHT_CUDA_INFO"
	.align	4


	//----- nvinfo : EIATTR_REGCOUNT
	.align		4
        /*0000*/ 	.byte	0x04, 0x2f
        /*0002*/ 	.short	(.L_1 - .L_0)
	.align		4
.L_0:
        /*0004*/ 	.word	index@(_Z4convPhPfPiS1_)
        /*0008*/ 	.word	0x0000001e


	//----- nvinfo : EIATTR_FRAME_SIZE
	.align		4
.L_1:
        /*000c*/ 	.byte	0x04, 0x11
        /*000e*/ 	.short	(.L_3 - .L_2)
	.align		4
.L_2:
        /*0010*/ 	.word	index@(_Z4convPhPfPiS1_)
        /*0014*/ 	.word	0x00000000


	//----- nvinfo : EIATTR_MIN_STACK_SIZE
	.align		4
.L_3:
        /*0018*/ 	.byte	0x04, 0x12
        /*001a*/ 	.short	(.L_5 - .L_4)
	.align		4
.L_4:
        /*001c*/ 	.word	index@(_Z4convPhPfPiS1_)
        /*0020*/ 	.word	0x00000000
.L_5:


//--------------------- .nv.compat                --------------------------
	.section	.nv.compat,"",@"SHT_CUDA_COMPAT_INFO"
	.align	4
        /*0000*/ 	.byte	0x02, 0x09, 0x00, 0x00, 0x02, 0x02, 0x01, 0x00, 0x02, 0x05, 0x05, 0x00, 0x03, 0x07, 0x01, 0x01
        /*0010*/ 	.byte	0x02, 0x03, 0x00, 0x00, 0x02, 0x06, 0x01, 0x00, 0x04, 0x0b, 0x08, 0x00, 0x09, 0x00, 0x00, 0x00
        /*0020*/ 	.byte	0x00, 0x00, 0x00, 0x00


//--------------------- .nv.info._Z4convPhPfPiS1_ --------------------------
	.section	.nv.info._Z4convPhPfPiS1_,"",@"SHT_CUDA_INFO"
	.sectionflags	@""
	.align	4


	//----- nvinfo : EIATTR_CUDA_API_VERSION
	.align		4
        /*0000*/ 	.byte	0x04, 0x37
        /*0002*/ 	.short	(.L_7 - .L_6)
.L_6:
        /*0004*/ 	.word	0x00000082


	//----- nvinfo : EIATTR_KPARAM_INFO
	.align		4
.L_7:
        /*0008*/ 	.byte	0x04, 0x17
        /*000a*/ 	.short	(.L_9 - .L_8)
.L_8:
        /*000c*/ 	.word	0x00000000
        /*0010*/ 	.short	0x0003
        /*0012*/ 	.short	0x0018
        /*0014*/ 	.byte	0x00, 0xf5, 0x21, 0x00


	//----- nvinfo : EIATTR_KPARAM_INFO
	.align		4
.L_9:
        /*0018*/ 	.byte	0x04, 0x17
        /*001a*/ 	.short	(.L_11 - .L_10)
.L_10:
        /*001c*/ 	.word	0x00000000
        /*0020*/ 	.short	0x0002
        /*0022*/ 	.short	0x0010
        /*0024*/ 	.byte	0x00, 0xf5, 0x21, 0x00


	//----- nvinfo : EIATTR_KPARAM_INFO
	.align		4
.L_11:
        /*0028*/ 	.byte	0x04, 0x17
        /*002a*/ 	.short	(.L_13 - .L_12)
.L_12:
        /*002c*/ 	.word	0x00000000
        /*0030*/ 	.short	0x0001
        /*0032*/ 	.short	0x0008
        /*0034*/ 	.byte	0x00, 0xf5, 0x21, 0x00


	//----- nvinfo : EIATTR_KPARAM_INFO
	.align		4
.L_13:
        /*0038*/ 	.byte	0x04, 0x17
        /*003a*/ 	.short	(.L_15 - .L_14)
.L_14:
        /*003c*/ 	.word	0x00000000
        /*0040*/ 	.short	0x0000
        /*0042*/ 	.short	0x0000
        /*0044*/ 	.byte	0x00, 0xf5, 0x21, 0x00


	//----- nvinfo : EIATTR_SPARSE_MMA_MASK
	.align		4
.L_15:
        /*0048*/ 	.byte	0x03, 0x50
        /*004a*/ 	.short	0x0000


	//----- nvinfo : EIATTR_MAXREG_COUNT
	.align		4
        /*004c*/ 	.byte	0x03, 0x1b
        /*004e*/ 	.short	0x00ff


	//----- nvinfo : EIATTR_NUM_BARRIERS
	.align		4
        /*0050*/ 	.byte	0x02, 0x4c
        /*0052*/ 	.byte	0x01
	.zero		1


	//----- nvinfo : EIATTR_MERCURY_ISA_VERSION
	.align		4
        /*0054*/ 	.byte	0x03, 0x5f
        /*0056*/ 	.short	0x0101


	//----- nvinfo : EIATTR_UNUSED_LOAD_BYTE_OFFSET
	.align		4
        /*0058*/ 	.byte	0x04, 0x44
        /*005a*/ 	.short	(.L_17 - .L_16)


	//   ....[0]....
.L_16:
        /*005c*/ 	.word	0x00000850
        /*0060*/ 	.word	0x0000fff0


	//   ....[1]....
        /*0064*/ 	.word	0x000008f0
        /*0068*/ 	.word	0x0000fff0


	//   ....[2]....
        /*006c*/ 	.word	0x00000970
        /*0070*/ 	.word	0x0000fff0


	//   ....[3]....
        /*0074*/ 	.word	0x00000a30
        /*0078*/ 	.word	0x0000fff0


	//   ....[4]....
        /*007c*/ 	.word	0x00000ab0
        /*0080*/ 	.word	0x0000fff0


	//   ....[5]....
        /*0084*/ 	.word	0x00000b30
        /*0088*/ 	.word	0x0000fff0


	//   ....[6]....
        /*008c*/ 	.word	0x00000bf0
        /*0090*/ 	.word	0x0000fff0


	//   ....[7]....
        /*0094*/ 	.word	0x00000c70
        /*0098*/ 	.word	0x0000fff0


	//   ....[8]....
        /*009c*/ 	.word	0x00000cf0
        /*00a0*/ 	.word	0x0000fff0


	//   ....[9]....
        /*00a4*/ 	.word	0x00000db0
        /*00a8*/ 	.word	0x0000fff0


	//   ....[10]....
        /*00ac*/ 	.word	0x00000e30
        /*00b0*/ 	.word	0x0000fff0


	//   ....[11]....
        /*00b4*/ 	.word	0x00000eb0
        /*00b8*/ 	.word	0x0000fff0


	//----- nvinfo : EIATTR_VRC_CTA_INIT_COUNT
	.align		4
.L_17:
        /*00bc*/ 	.byte	0x02, 0x4a
	.zero		1
	.zero		1


	//----- nvinfo : EIATTR_EXIT_INSTR_OFFSETS
	.align		4
        /*00c0*/ 	.byte	0x04, 0x1c
        /*00c2*/ 	.short	(.L_19 - .L_18)


	//   ....[0]....
.L_18:
        /*00c4*/ 	.word	0x00000f60


	//   ....[1]....
        /*00c8*/ 	.word	0x00001000


	//----- nvinfo : EIATTR_CRS_STACK_SIZE
	.align		4
.L_19:
        /*00cc*/ 	.byte	0x04, 0x1e
        /*00ce*/ 	.short	(.L_21 - .L_20)
.L_20:
        /*00d0*/ 	.word	0x00000000


	//----- nvinfo : EIATTR_CBANK_PARAM_SIZE
	.align		4
.L_21:
        /*00d4*/ 	.byte	0x03, 0x19
        /*00d6*/ 	.short	0x0020


	//----- nvinfo : EIATTR_PARAM_CBANK
	.align		4
        /*00d8*/ 	.byte	0x04, 0x0a
        /*00da*/ 	.short	(.L_23 - .L_22)
	.align		4
.L_22:
        /*00dc*/ 	.word	index@(.nv.constant0._Z4convPhPfPiS1_)
        /*00e0*/ 	.short	0x0380
        /*00e2*/ 	.short	0x0020


	//----- nvinfo : EIATTR_SW_WAR
	.align		4
.L_23:
        /*00e4*/ 	.byte	0x04, 0x36
        /*00e6*/ 	.short	(.L_25 - .L_24)
.L_24:
        /*00e8*/ 	.word	0x00000008
.L_25:


//--------------------- .nv.callgraph             --------------------------
	.section	.nv.callgraph,"",@"SHT_CUDA_CALLGRAPH"
	.align	4
	.sectionentsize	8
	.align		4
        /*0000*/ 	.word	0x00000000
	.align		4
        /*0004*/ 	.word	0xffffffff
	.align		4
        /*0008*/ 	.word	0x00000000
	.align		4
        /*000c*/ 	.word	0xfffffffe
	.align		4
        /*0010*/ 	.word	0x00000000
	.align		4
        /*0014*/ 	.word	0xfffffffd
	.align		4
        /*0018*/ 	.word	0x00000000
	.align		4
        /*001c*/ 	.word	0xfffffffc


//--------------------- .text._Z4convPhPfPiS1_    --------------------------
	.section	.text._Z4convPhPfPiS1_,"ax",@progbits
	.align	128
        .global         _Z4convPhPfPiS1_
        .type           _Z4convPhPfPiS1_,@function
        .size           _Z4convPhPfPiS1_,(.L_x_25 - _Z4convPhPfPiS1_)
        .other          _Z4convPhPfPiS1_,@"STO_CUDA_ENTRY STV_DEFAULT"
_Z4convPhPfPiS1_:
.text._Z4convPhPfPiS1_:
[----:B------:R-:W-:Y:S01]  /*0000*/  LDC R1, c[0x0][0x37c] ;  /* 0x0000df00ff017b82 */ /* 0x000fe20000000800 */
[----:B------:R-:W0:Y:S07]  /*0010*/  S2R R3, SR_TID.X ;  /* 0x0000000000037919 */ /* 0x000e2e0000002100 */
[----:B------:R-:W1:Y:S01]  /*0020*/  LDC.64 R4, c[0x0][0x398] ;  /* 0x0000e600ff047b82 */ /* 0x000e620000000a00 */
[----:B------:R-:W2:Y:S01]  /*0030*/  LDCU.64 UR10, c[0x0][0x358] ;  /* 0x00006b00ff0a77ac */ /* 0x000ea20008000a00 */
[----:B------:R-:W0:Y:S01]  /*0040*/  S2R R2, SR_TID.Y ;  /* 0x0000000000027919 */ /* 0x000e220000002200 */
[----:B------:R-:W3:Y:S01]  /*0050*/  LDCU UR4, c[0x0][0x360] ;  /* 0x00006c00ff0477ac */ /* 0x000ee20008000800 */
[----:B------:R-:W4:Y:S01]  /*0060*/  S2R R0, SR_CTAID.Z ;  /* 0x0000000000007919 */ /* 0x000f220000002700 */
[----:B------:R-:W2:Y:S01]  /*0070*/  LDCU UR5, c[0x0][0x364] ;  /* 0x00006c80ff0577ac */ /* 0x000ea20008000800 */
[----:B------:R-:W3:Y:S01]  /*0080*/  S2R R6, SR_CTAID.X ;  /* 0x0000000000067919 */ /* 0x000ee20000002500 */
[----:B------:R-:W2:Y:S01]  /*0090*/  S2R R9, SR_CTAID.Y ;  /* 0x0000000000097919 */ /* 0x000ea20000002600 */
[----:B------:R-:W-:Y:S01]  /*00a0*/  BSSY.RECONVERGENT B0, `(.L_x_0) ;  /* 0x0000028000007945 */ /* 0x000fe20003800200 */
[----:B0-----:R-:W-:-:S04]  /*00b0*/  VIMNMX.U32 R8, PT, PT, R3, R2, !PT ;  /* 0x0000000203087248 */ /* 0x001fc80007fe0000 */
[----:B------:R-:W-:Y:S01]  /*00c0*/  ISETP.GT.U32.AND P0, PT, R8, 0x4, PT ;  /* 0x000000040800780c */ /* 0x000fe20003f04070 */
[----:B----4-:R-:W-:-:S04]  /*00d0*/  IMAD R7, R0, 0x3, RZ ;  /* 0x0000000300077824 */ /* 0x010fc800078e02ff */
[----:B-1----:R-:W-:-:S04]  /*00e0*/  IMAD.WIDE.U32 R4, R7, 0x4, R4 ;  /* 0x0000000407047825 */ /* 0x002fc800078e0004 */
[----:B---3--:R-:W-:Y:S01]  /*00f0*/  IMAD R23, R6, UR4, R3 ;  /* 0x0000000406177c24 */ /* 0x008fe2000f8e0203 */
[----:B--2---:R0:W5:Y:S01]  /*0100*/  LDG.E R20, desc[UR10][R4.64+0x4] ;  /* 0x0000040a04147981 */ /* 0x004162000c1e1900 */
[----:B------:R-:W-:-:S03]  /*0110*/  IMAD R22, R9, UR5, R2 ;  /* 0x0000000509167c24 */ /* 0x000fc6000f8e0202 */
[----:B------:R0:W5:Y:S01]  /*0120*/  LDG.E R21, desc[UR10][R4.64+0x8] ;  /* 0x0000080a04157981 */ /* 0x000162000c1e1900 */
[----:B------:R-:W-:Y:S06]  /*0130*/  BAR.SYNC.DEFER_BLOCKING 0x0 ;  /* 0x0000000000007b1d */ /* 0x000fec0000010000 */
[----:B------:R-:W-:Y:S05]  /*0140*/  @P0 BRA `(.L_x_1) ;  /* 0x0000000000740947 */ /* 0x000fea0003800000 */
[----:B------:R-:W1:Y:S01]  /*0150*/  LDC.64 R24, c[0x0][0x390] ;  /* 0x0000e400ff187b82 */ /* 0x000e620000000a00 */
[----:B------:R-:W-:-:S04]  /*0160*/  IMAD R27, R2, 0x5, R3 ;  /* 0x00000005021b7824 */ /* 0x000fc800078e0203 */
[----:B------:R-:W-:-:S04]  /*0170*/  IMAD.SHL.U32 R27, R27, 0x10, RZ ;  /* 0x000000101b1b7824 */ /* 0x000fc800078e00ff */
[----:B0-----:R-:W-:-:S04]  /*0180*/  IMAD R5, R0, 0x190, R27 ;  /* 0x0000019000057824 */ /* 0x001fc800078e021b */
[----:B-1----:R-:W-:-:S05]  /*0190*/  IMAD.WIDE.U32 R24, R5, 0x4, R24 ;  /* 0x0000000405187825 */ /* 0x002fca00078e0018 */
[----:B------:R-:W2:Y:S04]  /*01a0*/  LDG.E R4, desc[UR10][R24.64] ;  /* 0x0000000a18047981 */ /* 0x000ea8000c1e1900 */
[----:B------:R-:W2:Y:S04]  /*01b0*/  LDG.E R5, desc[UR10][R24.64+0x4] ;  /* 0x0000040a18057981 */ /* 0x000ea8000c1e1900 */
[----:B------:R-:W2:Y:S04]  /*01c0*/  LDG.E R6, desc[UR10][R24.64+0x8] ;  /* 0x0000080a18067981 */ /* 0x000ea8000c1e1900 */
[----:B------:R-:W2:Y:S04]  /*01d0*/  LDG.E R7, desc[UR10][R24.64+0xc] ;  /* 0x00000c0a18077981 */ /* 0x000ea8000c1e1900 */
[----:B------:R-:W3:Y:S04]  /*01e0*/  LDG.E R8, desc[UR10][R24.64+0x10] ;  /* 0x0000100a18087981 */ /* 0x000ee8000c1e1900 */
[----:B------:R-:W3:Y:S04]  /*01f0*/  LDG.E R9, desc[UR10][R24.64+0x14] ;  /* 0x0000140a18097981 */ /* 0x000ee8000c1e1900 */
[----:B------:R-:W3:Y:S04]  /*0200*/  LDG.E R10, desc[UR10][R24.64+0x18] ;  /* 0x0000180a180a7981 */ /* 0x000ee8000c1e1900 */
[----:B------:R-:W3:Y:S04]  /*0210*/  LDG.E R11, desc[UR10][R24.64+0x1c] ;  /* 0x00001c0a180b7981 */ /* 0x000ee8000c1e1900 */
[----:B------:R-:W4:Y:S04]  /*0220*/  LDG.E R12, desc[UR10][R24.64+0x20] ;  /* 0x0000200a180c7981 */ /* 0x000f28000c1e1900 */
[----:B------:R-:W4:Y:S04]  /*0230*/  LDG.E R13, desc[UR10][R24.64+0x24] ;  /* 0x0000240a180d7981 */ /* 0x000f28000c1e1900 */
[----:B------:R-:W4:Y:S04]  /*0240*/  LDG.E R14, desc[UR10][R24.64+0x28] ;  /* 0x0000280a180e7981 */ /* 0x000f28000c1e1900 */
[----:B------:R-:W4:Y:S04]  /*0250*/  LDG.E R15, desc[UR10][R24.64+0x2c] ;  /* 0x00002c0a180f7981 */ /* 0x000f28000c1e1900 */
[----:B------:R-:W4:Y:S04]  /*0260*/  LDG.E R16, desc[UR10][R24.64+0x30] ;  /* 0x0000300a18107981 */ /* 0x000f28000c1e1900 */
[----:B------:R-:W4:Y:S04]  /*0270*/  LDG.E R17, desc[UR10][R24.64+0x34] ;  /* 0x0000340a18117981 */ /* 0x000f28000c1e1900 */
[----:B------:R-:W4:Y:S04]  /*0280*/  LDG.E R18, desc[UR10][R24.64+0x38] ;  /* 0x0000380a18127981 */ /* 0x000f28000c1e1900 */
[----:B------:R-:W4:Y:S01]  /*0290*/  LDG.E R19, desc[UR10][R24.64+0x3c] ;  /* 0x00003c0a18137981 */ /* 0x000f22000c1e1900 */
[----:B------:R-:W0:Y:S01]  /*02a0*/  S2UR UR5, SR_CgaCtaId ;  /* 0x00000000000579c3 */ /* 0x000e220000008800 */
[----:B------:R-:W-:-:S02]  /*02b0*/  UMOV UR4, 0x400 ;  /* 0x0000040000047882 */ /* 0x000fc40000000000 */
[----:B0-----:R-:W-:-:S06]  /*02c0*/  ULEA UR4, UR5, UR4, 0x18 ;  /* 0x0000000405047291 */ /* 0x001fcc000f8ec0ff */
[----:B------:R-:W-:-:S05]  /*02d0*/  LEA R27, R27, UR4, 0x2 ;  /* 0x000000041b1b7c11 */ /* 0x000fca000f8e10ff */
[----:B--2---:R1:W-:Y:S04]  /*02e0*/  STS.128 [R27], R4 ;  /* 0x000000041b007388 */ /* 0x0043e80000000c00 */
[----:B---3--:R1:W-:Y:S04]  /*02f0*/  STS.128 [R27+0x10], R8 ;  /* 0x000010081b007388 */ /* 0x0083e80000000c00 */
[----:B----4-:R1:W-:Y:S04]  /*0300*/  STS.128 [R27+0x20], R12 ;  /* 0x0000200c1b007388 */ /* 0x0103e80000000c00 */
[----:B------:R1:W-:Y:S02]  /*0310*/  STS.128 [R27+0x30], R16 ;  /* 0x000030101b007388 */ /* 0x0003e40000000c00 */
.L_x_1:
[----:B------:R-:W-:Y:S05]  /*0320*/  BSYNC.RECONVERGENT B0 ;  /* 0x0000000000007941 */ /* 0x000fea0003800200 */
.L_x_0:
[----:B------:R-:W2:Y:S01]  /*0330*/  LDCU.64 UR8, c[0x0][0x380] ;  /* 0x00007000ff0877ac */ /* 0x000ea20008000a00 */
[----:B-1----:R-:W-:Y:S01]  /*0340*/  IMAD.SHL.U32 R6, R22, 0x80, RZ ;  /* 0x0000008016067824 */ /* 0x002fe200078e00ff */
[----:B------:R-:W-:Y:S01]  /*0350*/  BAR.SYNC.DEFER_BLOCKING 0x0 ;  /* 0x0000000000007b1d */ /* 0x000fe20000010000 */
[----:B------:R-:W-:-:S03]  /*0360*/  ISETP.GE.U32.AND P0, PT, R3, 0x4, PT ;  /* 0x000000040300780c */ /* 0x000fc60003f06070 */
[C---:B0-----:R-:W-:Y:S02]  /*0370*/  LEA R5, R23.reuse, R6, 0x2 ;  /* 0x0000000617057211 */ /* 0x041fe400078e10ff */
[----:B------:R-:W-:Y:S02]  /*0380*/  ISETP.LT.AND P0, PT, R23, 0x14, !P0 ;  /* 0x000000141700780c */ /* 0x000fe40004701270 */
[----:B--2---:R-:W-:-:S04]  /*0390*/  IADD3 R4, P1, PT, R5, UR8, RZ ;  /* 0x0000000805047c10 */ /* 0x004fc8000ff3e0ff */
[----:B------:R-:W-:-:S05]  /*03a0*/  LEA.HI.X.SX32 R5, R5, UR9, 0x1, P1 ;  /* 0x0000000905057c11 */ /* 0x000fca00088f0eff */
[----:B------:R0:W5:Y:S04]  /*03b0*/  LDG.E.U8 R8, desc[UR10][R4.64] ;  /* 0x0000000a04087981 */ /* 0x000168000c1e1100 */
[----:B------:R0:W5:Y:S04]  /*03c0*/  @P0 LDG.E.U8 R11, desc[UR10][R4.64+0x30] ;  /* 0x0000300a040b0981 */ /* 0x000168000c1e1100 */
[----:B------:R0:W5:Y:S04]  /*03d0*/  LDG.E.U8 R12, desc[UR10][R4.64+0x1] ;  /* 0x0000010a040c7981 */ /* 0x000168000c1e1100 */
[----:B------:R0:W5:Y:S04]  /*03e0*/  @P0 LDG.E.U8 R13, desc[UR10][R4.64+0x31] ;  /* 0x0000310a040d0981 */ /* 0x000168000c1e1100 */
[----:B------:R0:W5:Y:S04]  /*03f0*/  LDG.E.U8 R14, desc[UR10][R4.64+0x2] ;  /* 0x0000020a040e7981 */ /* 0x000168000c1e1100 */
[----:B------:R0:W5:Y:S04]  /*0400*/  @P0 LDG.E.U8 R15, desc[UR10][R4.64+0x32] ;  /* 0x0000320a040f0981 */ /* 0x000168000c1e1100 */
[----:B------:R0:W5:Y:S04]  /*0410*/  LDG.E.U8 R16, desc[UR10][R4.64+0x3] ;  /* 0x0000030a04107981 */ /* 0x000168000c1e1100 */
[----:B------:R0:W5:Y:S01]  /*0420*/  @P0 LDG.E.U8 R17, desc[UR10][R4.64+0x33] ;  /* 0x0000330a04110981 */ /* 0x000162000c1e1100 */
[----:B------:R-:W1:Y:S01]  /*0430*/  S2UR UR6, SR_CgaCtaId ;  /* 0x00000000000679c3 */ /* 0x000e620000008800 */
[----:B------:R-:W-:Y:S01]  /*0440*/  ISETP.GE.U32.AND P1, PT, R2, 0x4, PT ;  /* 0x000000040200780c */ /* 0x000fe20003f26070 */
[----:B------:R-:W-:Y:S01]  /*0450*/  UMOV UR4, 0x400 ;  /* 0x0000040000047882 */ /* 0x000fe20000000000 */
[----:B------:R-:W-:Y:S01]  /*0460*/  LEA R7, R23, 0x30, 0x2 ;  /* 0x0000003017077811 */ /* 0x000fe200078e10ff */
[----:B------:R-:W-:Y:S01]  /*0470*/  UIADD3 UR4, UPT, UPT, UR4, 0x640, URZ ;  /* 0x0000064004047890 */ /* 0x000fe2000fffe0ff */
[----:B------:R-:W-:Y:S01]  /*0480*/  ISETP.LT.U32.AND P1, PT, R22, 0x14, !P1 ;  /* 0x000000141600780c */ /* 0x000fe20004f21070 */
[----:B------:R-:W-:Y:S01]  /*0490*/  IMAD R18, R2, 0x10, R3 ;  /* 0x0000001002127824 */ /* 0x000fe200078e0203 */
[--C-:B------:R-:W-:Y:S01]  /*04a0*/  IADD3 R6, P2, P3, R6, UR8, R7.reuse ;  /* 0x0000000806067c10 */ /* 0x100fe2000fb5e007 */
[----:B------:R-:W-:Y:S01]  /*04b0*/  BSSY.RECONVERGENT B0, `(.L_x_2) ;  /* 0x000000a000007945 */ /* 0x000fe20003800200 */
[----:B------:R-:W-:-:S04]  /*04c0*/  SHF.R.S32.HI R7, RZ, 0x1f, R7 ;  /* 0x0000001fff077819 */ /* 0x000fc80000011407 */
[----:B------:R-:W-:Y:S01]  /*04d0*/  IADD3.X R7, PT, PT, RZ, UR9, R7, P2, P3 ;  /* 0x00000009ff077c10 */ /* 0x000fe200097e6407 */
[----:B-1----:R-:W-:-:S06]  /*04e0*/  ULEA UR6, UR6, UR4, 0x18 ;  /* 0x0000000406067291 */ /* 0x002fcc000f8ec0ff */
[----:B------:R-:W-:Y:S01]  /*04f0*/  LEA R18, R18, UR6, 0x2 ;  /* 0x0000000612127c11 */ /* 0x000fe2000f8e10ff */
[----:B0-----:R-:W-:Y:S06]  /*0500*/  @!P1 BRA `(.L_x_3) ;  /* 0x0000000000109947 */ /* 0x001fec0003800000 */
[----:B------:R-:W2:Y:S04]  /*0510*/  LDG.E.U8 R9, desc[UR10][R4.64+0x600] ;  /* 0x0006000a04097981 */ /* 0x000ea8000c1e1100 */
[----:B------:R-:W3:Y:S04]  /*0520*/  @P0 LDG.E.U8 R19, desc[UR10][R6.64+0x600] ;  /* 0x0006000a06130981 */ /* 0x000ee8000c1e1100 */
[----:B--2---:R0:W-:Y:S04]  /*0530*/  STS.U8 [R18+0x300], R9 ;  /* 0x0003000912007388 */ /* 0x0041e80000000000 */
[----:B---3--:R0:W-:Y:S02]  /*0540*/  @P0 STS.U8 [R18+0x330], R19 ;  /* 0x0003301312000388 */ /* 0x0081e40000000000 */
.L_x_3:
[----:B------:R-:W-:Y:S05]  /*0550*/  BSYNC.RECONVERGENT B0 ;  /* 0x0000000000007941 */ /* 0x000fea0003800200 */
.L_x_2:
[----:B------:R-:W-:Y:S04]  /*0560*/  BSSY.RECONVERGENT B0, `(.L_x_4) ;  /* 0x0000006000007945 */ /* 0x000fe80003800200 */
[----:B------:R-:W-:Y:S05]  /*0570*/  @!P1 BRA `(.L_x_5) ;  /* 0x0000000000109947 */ /* 0x000fea0003800000 */
[----:B0-----:R-:W2:Y:S04]  /*0580*/  LDG.E.U8 R9, desc[UR10][R4.64+0x601] ;  /* 0x0006010a04097981 */ /* 0x001ea8000c1e1100 */
[----:B------:R-:W3:Y:S04]  /*0590*/  @P0 LDG.E.U8 R19, desc[UR10][R6.64+0x601] ;  /* 0x0006010a06130981 */ /* 0x000ee8000c1e1100 */
[----:B--2---:R1:W-:Y:S04]  /*05a0*/  STS.U8 [R18+0x301], R9 ;  /* 0x0003010912007388 */ /* 0x0043e80000000000 */
[----:B---3--:R1:W-:Y:S02]  /*05b0*/  @P0 STS.U8 [R18+0x331], R19 ;  /* 0x0003311312000388 */ /* 0x0083e40000000000 */
.L_x_5:
[----:B------:R-:W-:Y:S05]  /*05c0*/  BSYNC.RECONVERGENT B0 ;  /* 0x0000000000007941 */ /* 0x000fea0003800200 */
.L_x_4:
[----:B------:R-:W-:Y:S04]  /*05d0*/  BSSY.RECONVERGENT B0, `(.L_x_6) ;  /* 0x0000006000007945 */ /* 0x000fe80003800200 */
[----:B------:R-:W-:Y:S05]  /*05e0*/  @!P1 BRA `(.L_x_7) ;  /* 0x0000000000109947 */ /* 0x000fea0003800000 */
[----:B01----:R-:W2:Y:S04]  /*05f0*/  LDG.E.U8 R9, desc[UR10][R4.64+0x602] ;  /* 0x0006020a04097981 */ /* 0x003ea8000c1e1100 */
[----:B------:R-:W3:Y:S04]  /*0600*/  @P0 LDG.E.U8 R19, desc[UR10][R6.64+0x602] ;  /* 0x0006020a06130981 */ /* 0x000ee8000c1e1100 */
[----:B--2---:R2:W-:Y:S04]  /*0610*/  STS.U8 [R18+0x302], R9 ;  /* 0x0003020912007388 */ /* 0x0045e80000000000 */
[----:B---3--:R2:W-:Y:S02]  /*0620*/  @P0 STS.U8 [R18+0x332], R19 ;  /* 0x0003321312000388 */ /* 0x0085e40000000000 */
.L_x_7:
[----:B------:R-:W-:Y:S05]  /*0630*/  BSYNC.RECONVERGENT B0 ;  /* 0x0000000000007941 */ /* 0x000fea0003800200 */
.L_x_6:
[----:B------:R-:W-:Y:S04]  /*0640*/  BSSY.RECONVERGENT B0, `(.L_x_8) ;  /* 0x0000006000007945 */ /* 0x000fe80003800200 */
[----:B------:R-:W-:Y:S05]  /*0650*/  @!P1 BRA `(.L_x_9) ;  /* 0x0000000000109947 */ /* 0x000fea0003800000 */
[----:B------:R-:W3:Y:S04]  /*0660*/  LDG.E.U8 R5, desc[UR10][R4.64+0x603] ;  /* 0x0006030a04057981 */ /* 0x000ee8000c1e1100 */
[----:B------:R-:W4:Y:S04]  /*0670*/  @P0 LDG.E.U8 R7, desc[UR10][R6.64+0x603] ;  /* 0x0006030a06070981 */ /* 0x000f28000c1e1100 */
[----:B---3--:R3:W-:Y:S04]  /*0680*/  STS.U8 [R18+0x303], R5 ;  /* 0x0003030512007388 */ /* 0x0087e80000000000 */
[----:B----4-:R3:W-:Y:S02]  /*0690*/  @P0 STS.U8 [R18+0x333], R7 ;  /* 0x0003330712000388 */ /* 0x0107e40000000000 */
.L_x_9:
[----:B------:R-:W-:Y:S05]  /*06a0*/  BSYNC.RECONVERGENT B0 ;  /* 0x0000000000007941 */ /* 0x000fea0003800200 */
.L_x_8:
[----:B-----5:R0:W-:Y:S01]  /*06b0*/  STS.U8 [R18], R8 ;  /* 0x0000000812007388 */ /* 0x0201e20000000000 */
[----:B------:R-:W-:Y:S01]  /*06c0*/  IMAD.MOV.U32 R10, RZ, RZ, RZ ;  /* 0x000000ffff0a7224 */ /* 0x000fe200078e00ff */
[----:B------:R-:W-:Y:S02]  /*06d0*/  UMOV UR4, URZ ;  /* 0x000000ff00047c82 */ /* 0x000fe40008000000 */
[----:B------:R4:W-:Y:S04]  /*06e0*/  @P0 STS.U8 [R18+0x30], R11 ;  /* 0x0000300b12000388 */ /* 0x0009e80000000000 */
[----:B------:R4:W-:Y:S01]  /*06f0*/  STS.U8 [R18+0x1], R12 ;  /* 0x0000010c12007388 */ /* 0x0009e20000000000 */
[----:B012---:R-:W-:-:S03]  /*0700*/  CS2R R8, SRZ ;  /* 0x0000000000087805 */ /* 0x007fc6000001ff00 */
[----:B------:R4:W-:Y:S04]  /*0710*/  @P0 STS.U8 [R18+0x31], R13 ;  /* 0x0000310d12000388 */ /* 0x0009e80000000000 */
[----:B------:R4:W-:Y:S04]  /*0720*/  STS.U8 [R18+0x2], R14 ;  /* 0x0000020e12007388 */ /* 0x0009e80000000000 */
[----:B------:R4:W-:Y:S04]  /*0730*/  @P0 STS.U8 [R18+0x32], R15 ;  /* 0x0000320f12000388 */ /* 0x0009e80000000000 */
[----:B------:R4:W-:Y:S04]  /*0740*/  STS.U8 [R18+0x3], R16 ;  /* 0x0000031012007388 */ /* 0x0009e80000000000 */
[----:B------:R4:W-:Y:S01]  /*0750*/  @P0 STS.U8 [R18+0x33], R17 ;  /* 0x0000331112000388 */ /* 0x0009e20000000000 */
[----:B------:R-:W-:Y:S06]  /*0760*/  BAR.SYNC.DEFER_BLOCKING 0x0 ;  /* 0x0000000000007b1d */ /* 0x000fec0000010000 */
.L_x_23:
[----:B------:R-:W0:Y:S01]  /*0770*/  S2UR UR7, SR_CgaCtaId ;  /* 0x00000000000779c3 */ /* 0x000e220000008800 */
[----:B------:R-:W-:Y:S01]  /*0780*/  UMOV UR8, UR4 ;  /* 0x0000000400087c82 */ /* 0x000fe20008000000 */
[----:B------:R-:W-:Y:S01]  /*0790*/  UIADD3 UR4, UPT, UPT, UR4, 0x1, URZ ;  /* 0x0000000104047890 */ /* 0x000fe2000fffe0ff */
[----:B------:R-:W-:-:S03]  /*07a0*/  UMOV UR5, 0x400 ;  /* 0x0000040000057882 */ /* 0x000fc60000000000 */
[----:B------:R-:W-:Y:S02]  /*07b0*/  UISETP.NE.AND UP0, UPT, UR4, 0x5, UPT ;  /* 0x000000050400788c */ /* 0x000fe4000bf05270 */
[----:B0-----:R-:W-:-:S03]  /*07c0*/  ULEA UR9, UR7, UR5, 0x18 ;  /* 0x0000000507097291 */ /* 0x001fc6000f8ec0ff */
[----:B------:R-:W-:-:S09]  /*07d0*/  UMOV UR5, URZ ;  /* 0x000000ff00057c82 */ /* 0x000fd20008000000 */
.L_x_22:
[----:B------:R-:W-:Y:S02]  /*07e0*/  UIMAD UR7, UR8, 0x5, UR5 ;  /* 0x00000005080778a4 */ /* 0x000fe4000f8e0205 */
[----:B------:R-:W-:Y:S02]  /*07f0*/  UIADD3 UR5, UPT, UPT, UR5, 0x1, URZ ;  /* 0x0000000105057890 */ /* 0x000fe4000fffe0ff */
[----:B------:R-:W-:Y:S02]  /*0800*/  USHF.L.U32 UR7, UR7, 0x4, URZ ;  /* 0x0000000407077899 */ /* 0x000fe400080006ff */
[----:B------:R-:W-:Y:S02]  /*0810*/  UISETP.NE.AND UP1, UPT, UR5, 0x5, UPT ;  /* 0x000000050500788c */ /* 0x000fe4000bf25270 */
[----:B------:R-:W-:Y:S02]  /*0820*/  ULEA UR12, UR7, UR9, 0x2 ;  /* 0x00000009070c7291 */ /* 0x000fe4000f8e10ff */
[----:B------:R-:W-:-:S13]  /*0830*/  ISETP.LE.AND P0, PT, R20, UR7, PT ;  /* 0x0000000714007c0c */ /* 0x000fda000bf03270 */
[----:B------:R-:W-:Y:S05]  /*0840*/  @P0 BRA `(.L_x_10) ;  /* 0x0000000000200947 */ /* 0x000fea0003800000 */
[----:B---3--:R-:W0:Y:S02]  /*0850*/  LDS.128 R4, [UR12] ;  /* 0x0000000cff047984 */ /* 0x008e240008000c00 */
[----:B0-----:R-:W-:Y:S01]  /*0860*/  IADD3 R4, PT, PT, R5, R2, RZ ;  /* 0x0000000205047210 */ /* 0x001fe20007ffe0ff */
[----:B------:R-:W-:-:S04]  /*0870*/  IMAD.IADD R6, R3, 0x1, R6 ;  /* 0x0000000103067824 */ /* 0x000fc800078e0206 */
[----:B------:R-:W-:-:S05]  /*0880*/  IMAD R7, R4, 0x40, R7 ;  /* 0x0000004004077824 */ /* 0x000fca00078e0207 */
[----:B------:R-:W-:-:S05]  /*0890*/  LEA R6, R6, R7, 0x2 ;  /* 0x0000000706067211 */ /* 0x000fca00078e10ff */
[----:B------:R-:W0:Y:S02]  /*08a0*/  LDS.U8 R5, [R6+UR6] ;  /* 0x0000000606057984 */ /* 0x000e240008000000 */
[----:B0-----:R-:W-:Y:S01]  /*08b0*/  IMAD.IADD R10, R10, 0x1, R5 ;  /* 0x000000010a0a7824 */ /* 0x001fe200078e0205 */
[----:B------:R-:W-:Y:S06]  /*08c0*/  BRA `(.L_x_11) ;  /* 0x0000000000447947 */ /* 0x000fec0003800000 */
.L_x_10:
[----:B------:R-:W-:-:S13]  /*08d0*/  ISETP.LE.AND P0, PT, R21, UR7, PT ;  /* 0x0000000715007c0c */ /* 0x000fda000bf03270 */
[----:B------:R-:W-:Y:S05]  /*08e0*/  @P0 BRA `(.L_x_12) ;  /* 0x0000000000200947 */ /* 0x000fea0003800000 */
[----:B---3--:R-:W0:Y:S02]  /*08f0*/  LDS.128 R4, [UR12] ;  /* 0x0000000cff047984 */ /* 0x008e240008000c00 */
[----:B0-----:R-:W-:Y:S01]  /*0900*/  IMAD.IADD R4, R5, 0x1, R2 ;  /* 0x0000000105047824 */ /* 0x001fe200078e0202 */
[----:B------:R-:W-:-:S03]  /*0910*/  IADD3 R6, PT, PT, R3, R6, RZ ;  /* 0x0000000603067210 */ /* 0x000fc60007ffe0ff */
[----:B------:R-:W-:-:S04]  /*0920*/  IMAD R7, R4, 0x40, R7 ;  /* 0x0000004004077824 */ /* 0x000fc800078e0207 */
[----:B------:R-:W-:-:S06]  /*0930*/  IMAD R6, R6, 0x4, R7 ;  /* 0x0000000406067824 */ /* 0x000fcc00078e0207 */
[----:B------:R-:W0:Y:S02]  /*0940*/  LDS.U8 R6, [R6+UR6] ;  /* 0x0000000606067984 */ /* 0x000e240008000000 */
[----:B0-----:R-:W-:Y:S01]  /*0950*/  IADD3 R9, PT, PT, R9, R6, RZ ;  /* 0x0000000609097210 */ /* 0x001fe20007ffe0ff */
[----:B------:R-:W-:Y:S06]  /*0960*/  BRA `(.L_x_11) ;  /* 0x00000000001c7947 */ /* 0x000fec0003800000 */
.L_x_12:
[----:B---3--:R-:W0:Y:S02]  /*0970*/  LDS.128 R4, [UR12] ;  /* 0x0000000cff047984 */ /* 0x008e240008000c00 */
[----:B0-----:R-:W-:Y:S02]  /*0980*/  IMAD.IADD R4, R5, 0x1, R2 ;  /* 0x0000000105047824 */ /* 0x001fe400078e0202 */
[----:B------:R-:W-:-:S03]  /*0990*/  IMAD.IADD R6, R3, 0x1, R6 ;  /* 0x0000000103067824 */ /* 0x000fc600078e0206 */
[----:B------:R-:W-:-:S05]  /*09a0*/  LEA R7, R4, R7, 0x6 ;  /* 0x0000000704077211 */ /* 0x000fca00078e30ff */
[----:B------:R-:W-:-:S05]  /*09b0*/  IMAD R6, R6, 0x4, R7 ;  /* 0x0000000406067824 */ /* 0x000fca00078e0207 */
[----:B------:R-:W0:Y:S02]  /*09c0*/  LDS.U8 R5, [R6+UR6] ;  /* 0x0000000606057984 */ /* 0x000e240008000000 */
[----:B0-----:R-:W-:-:S07]  /*09d0*/  IMAD.IADD R8, R8, 0x1, R5 ;  /* 0x0000000108087824 */ /* 0x001fce00078e0205 */
.L_x_11:
[----:B------:R-:W-:-:S06]  /*09e0*/  UIADD3 UR13, UPT, UPT, UR7, 0x4, URZ ;  /* 0x00000004070d7890 */ /* 0x000fcc000fffe0ff */
[----:B------:R-:W-:-:S13]  /*09f0*/  ISETP.LE.AND P0, PT, R20, UR13, PT ;  /* 0x0000000d14007c0c */ /* 0x000fda000bf03270 */
[----:B------:R-:W-:Y:S05]  /*0a00*/  @!P0 BRA `(.L_x_13) ;  /* 0x0000000000488947 */ /* 0x000fea0003800000 */
[----:B------:R-:W-:-:S13]  /*0a10*/  ISETP.LE.AND P0, PT, R21, UR13, PT ;  /* 0x0000000d15007c0c */ /* 0x000fda000bf03270 */
[----:B------:R-:W-:Y:S05]  /*0a20*/  @!P0 BRA `(.L_x_14) ;  /* 0x0000000000208947 */ /* 0x000fea0003800000 */
[----:B------:R-:W0:Y:S02]  /*0a30*/  LDS.128 R4, [UR12+0x10] ;  /* 0x0000100cff047984 */ /* 0x000e240008000c00 */
[----:B0-----:R-:W-:Y:S01]  /*0a40*/  IADD3 R4, PT, PT, R5, R2, RZ ;  /* 0x0000000205047210 */ /* 0x001fe20007ffe0ff */
[----:B------:R-:W-:-:S04]  /*0a50*/  IMAD.IADD R6, R3, 0x1, R6 ;  /* 0x0000000103067824 */ /* 0x000fc800078e0206 */
[----:B------:R-:W-:-:S05]  /*0a60*/  IMAD R7, R4, 0x40, R7 ;  /* 0x0000004004077824 */ /* 0x000fca00078e0207 */
[----:B------:R-:W-:-:S05]  /*0a70*/  LEA R6, R6, R7, 0x2 ;  /* 0x0000000706067211 */ /* 0x000fca00078e10ff */
[----:B------:R-:W0:Y:S02]  /*0a80*/  LDS.U8 R5, [R6+UR6] ;  /* 0x0000000606057984 */ /* 0x000e240008000000 */
[----:B0-----:R-:W-:Y:S01]  /*0a90*/  IMAD.IADD R8, R8, 0x1, R5 ;  /* 0x0000000108087824 */ /* 0x001fe200078e0205 */
[----:B------:R-:W-:Y:S06]  /*0aa0*/  BRA `(.L_x_15) ;  /* 0x00000000003c7947 */ /* 0x000fec0003800000 */
.L_x_14:
[----:B------:R-:W0:Y:S02]  /*0ab0*/  LDS.128 R4, [UR12+0x10] ;  /* 0x0000100cff047984 */ /* 0x000e240008000c00 */
[----:B0-----:R-:W-:Y:S01]  /*0ac0*/  IMAD.IADD R4, R5, 0x1, R2 ;  /* 0x0000000105047824 */ /* 0x001fe200078e0202 */
[----:B------:R-:W-:-:S03]  /*0ad0*/  IADD3 R6, PT, PT, R3, R6, RZ ;  /* 0x0000000603067210 */ /* 0x000fc60007ffe0ff */
[----:B------:R-:W-:-:S04]  /*0ae0*/  IMAD R7, R4, 0x40, R7 ;  /* 0x0000004004077824 */ /* 0x000fc800078e0207 */
[----:B------:R-:W-:-:S06]  /*0af0*/  IMAD R6, R6, 0x4, R7 ;  /* 0x0000000406067824 */ /* 0x000fcc00078e0207 */
[----:B------:R-:W0:Y:S02]  /*0b00*/  LDS.U8 R6, [R6+UR6] ;  /* 0x0000000606067984 */ /* 0x000e240008000000 */
[----:B0-----:R-:W-:Y:S01]  /*0b10*/  IADD3 R9, PT, PT, R9, R6, RZ ;  /* 0x0000000609097210 */ /* 0x001fe20007ffe0ff */
[----:B------:R-:W-:Y:S06]  /*0b20*/  BRA `(.L_x_15) ;  /* 0x00000000001c7947 */ /* 0x000fec0003800000 */
.L_x_13:
[----:B------:R-:W0:Y:S02]  /*0b30*/  LDS.128 R4, [UR12+0x10] ;  /* 0x0000100cff047984 */ /* 0x000e240008000c00 */
[----:B0-----:R-:W-:Y:S02]  /*0b40*/  IMAD.IADD R4, R5, 0x1, R2 ;  /* 0x0000000105047824 */ /* 0x001fe400078e0202 */
[----:B------:R-:W-:-:S03]  /*0b50*/  IMAD.IADD R6, R3, 0x1, R6 ;  /* 0x0000000103067824 */ /* 0x000fc600078e0206 */
[----:B------:R-:W-:-:S05]  /*0b60*/  LEA R7, R4, R7, 0x6 ;  /* 0x0000000704077211 */ /* 0x000fca00078e30ff */
[----:B------:R-:W-:-:S05]  /*0b70*/  IMAD R6, R6, 0x4, R7 ;  /* 0x0000000406067824 */ /* 0x000fca00078e0207 */
[----:B------:R-:W0:Y:S02]  /*0b80*/  LDS.U8 R5, [R6+UR6] ;  /* 0x0000000606057984 */ /* 0x000e240008000000 */
[----:B0-----:R-:W-:-:S07]  /*0b90*/  IMAD.IADD R10, R10, 0x1, R5 ;  /* 0x000000010a0a7824 */ /* 0x001fce00078e0205 */
.L_x_15:
        /* <DEDUP_REMOVED lines=13> */
.L_x_17:
[----:B------:R-:W0:Y:S02]  /*0c70*/  LDS.128 R4, [UR12+0x20] ;  /* 0x0000200cff047984 */ /* 0x000e240008000c00 */
[----:B0-----:R-:W-:Y:S01]  /*0c80*/  IMAD.IADD R4, R5, 0x1, R2 ;  /* 0x0000000105047824 */ /* 0x001fe200078e0202 */
[----:B------:R-:W-:-:S03]  /*0c90*/  IADD3 R6, PT, PT, R3, R6, RZ ;  /* 0x0000000603067210 */ /* 0x000fc60007ffe0ff */
[----:B------:R-:W-:-:S05]  /*0ca0*/  IMAD R7, R4, 0x40, R7 ;  /* 0x0000004004077824 */ /* 0x000fca00078e0207 */
[----:B------:R-:W-:-:S06]  /*0cb0*/  LEA R6, R6, R7, 0x2 ;  /* 0x0000000706067211 */ /* 0x000fcc00078e10ff */
[----:B------:R-:W0:Y:S02]  /*0cc0*/  LDS.U8 R6, [R6+UR6] ;  /* 0x0000000606067984 */ /* 0x000e240008000000 */
[----:B0-----:R-:W-:Y:S01]  /*0cd0*/  IMAD.IADD R9, R9, 0x1, R6 ;  /* 0x0000000109097824 */ /* 0x001fe200078e0206 */
[----:B------:R-:W-:Y:S06]  /*0ce0*/  BRA `(.L_x_18) ;  /* 0x00000000001c7947 */ /* 0x000fec0003800000 */
.L_x_16:
[----:B------:R-:W0:Y:S02]  /*0cf0*/  LDS.128 R4, [UR12+0x20] ;  /* 0x0000200cff047984 */ /* 0x000e240008000c00 */
[----:B0-----:R-:W-:Y:S01]  /*0d00*/  IADD3 R4, PT, PT, R5, R2, RZ ;  /* 0x0000000205047210 */ /* 0x001fe20007ffe0ff */
[----:B------:R-:W-:-:S03]  /*0d10*/  IMAD.IADD R6, R3, 0x1, R6 ;  /* 0x0000000103067824 */ /* 0x000fc600078e0206 */
[----:B------:R-:W-:-:S05]  /*0d20*/  LEA R7, R4, R7, 0x6 ;  /* 0x0000000704077211 */ /* 0x000fca00078e30ff */
[----:B------:R-:W-:-:S05]  /*0d30*/  IMAD R6, R6, 0x4, R7 ;  /* 0x0000000406067824 */ /* 0x000fca00078e0207 */
[----:B------:R-:W0:Y:S02]  /*0d40*/  LDS.U8 R5, [R6+UR6] ;  /* 0x0000000606057984 */ /* 0x000e240008000000 */
[----:B0-----:R-:W-:-:S07]  /*0d50*/  IADD3 R10, PT, PT, R10, R5, RZ ;  /* 0x000000050a0a7210 */ /* 0x001fce0007ffe0ff */
.L_x_18:
[----:B------:R-:W-:-:S06]  /*0d60*/  UIADD3 UR7, UPT, UPT, UR7, 0xc, URZ ;  /* 0x0000000c07077890 */ /* 0x000fcc000fffe0ff */
[----:B------:R-:W-:-:S13]  /*0d70*/  ISETP.LE.AND P0, PT, R20, UR7, PT ;  /* 0x0000000714007c0c */ /* 0x000fda000bf03270 */
[----:B------:R-:W-:Y:S05]  /*0d80*/  @!P0 BRA `(.L_x_19) ;  /* 0x0000000000488947 */ /* 0x000fea0003800000 */
[----:B------:R-:W-:-:S13]  /*0d90*/  ISETP.LE.AND P0, PT, R21, UR7, PT ;  /* 0x0000000715007c0c */ /* 0x000fda000bf03270 */
[----:B------:R-:W-:Y:S05]  /*0da0*/  @!P0 BRA `(.L_x_20) ;  /* 0x0000000000208947 */ /* 0x000fea0003800000 */
[----:B------:R-:W0:Y:S02]  /*0db0*/  LDS.128 R4, [UR12+0x30] ;  /* 0x0000300cff047984 */ /* 0x000e240008000c00 */
[----:B0-----:R-:W-:Y:S01]  /*0dc0*/  IMAD.IADD R4, R5, 0x1, R2 ;  /* 0x0000000105047824 */ /* 0x001fe200078e0202 */
[----:B------:R-:W-:-:S03]  /*0dd0*/  IADD3 R6, PT, PT, R3, R6, RZ ;  /* 0x0000000603067210 */ /* 0x000fc60007ffe0ff */
[----:B------:R-:W-:-:S05]  /*0de0*/  IMAD R7, R4, 0x40, R7 ;  /* 0x0000004004077824 */ /* 0x000fca00078e0207 */
[----:B------:R-:W-:-:S05]  /*0df0*/  LEA R6, R6, R7, 0x2 ;  /* 0x0000000706067211 */ /* 0x000fca00078e10ff */
[----:B------:R-:W0:Y:S02]  /*0e00*/  LDS.U8 R5, [R6+UR6] ;  /* 0x0000000606057984 */ /* 0x000e240008000000 */
[----:B0-----:R-:W-:Y:S01]  /*0e10*/  IMAD.IADD R8, R8, 0x1, R5 ;  /* 0x0000000108087824 */ /* 0x001fe200078e0205 */
[----:B------:R-:W-:Y:S06]  /*0e20*/  BRA `(.L_x_21) ;  /* 0x00000000003c7947 */ /* 0x000fec0003800000 */
.L_x_20:
[----:B------:R-:W0:Y:S02]  /*0e30*/  LDS.128 R4, [UR12+0x30] ;  /* 0x0000300cff047984 */ /* 0x000e240008000c00 */
[----:B0-----:R-:W-:Y:S01]  /*0e40*/  IADD3 R4, PT, PT, R5, R2, RZ ;  /* 0x0000000205047210 */ /* 0x001fe20007ffe0ff */
[----:B------:R-:W-:-:S03]  /*0e50*/  IMAD.IADD R6, R3, 0x1, R6 ;  /* 0x0000000103067824 */ /* 0x000fc600078e0206 */
[----:B------:R-:W-:-:S05]  /*0e60*/  LEA R7, R4, R7, 0x6 ;  /* 0x0000000704077211 */ /* 0x000fca00078e30ff */
[----:B------:R-:W-:-:S06]  /*0e70*/  IMAD R6, R6, 0x4, R7 ;  /* 0x0000000406067824 */ /* 0x000fcc00078e0207 */
[----:B------:R-:W0:Y:S02]  /*0e80*/  LDS.U8 R6, [R6+UR6] ;  /* 0x0000000606067984 */ /* 0x000e240008000000 */
[----:B0-----:R-:W-:Y:S01]  /*0e90*/  IADD3 R9, PT, PT, R9, R6, RZ ;  /* 0x0000000609097210 */ /* 0x001fe20007ffe0ff */
[----:B------:R-:W-:Y:S06]  /*0ea0*/  BRA `(.L_x_21) ;  /* 0x00000000001c7947 */ /* 0x000fec0003800000 */
.L_x_19:
[----:B------:R-:W0:Y:S02]  /*0eb0*/  LDS.128 R4, [UR12+0x30] ;  /* 0x0000300cff047984 */ /* 0x000e240008000c00 */
[----:B0-----:R-:W-:Y:S01]  /*0ec0*/  IMAD.IADD R4, R5, 0x1, R2 ;  /* 0x0000000105047824 */ /* 0x001fe200078e0202 */
[----:B------:R-:W-:-:S03]  /*0ed0*/  IADD3 R6, PT, PT, R3, R6, RZ ;  /* 0x0000000603067210 */ /* 0x000fc60007ffe0ff */
[----:B------:R-:W-:-:S05]  /*0ee0*/  IMAD R7, R4, 0x40, R7 ;  /* 0x0000004004077824 */ /* 0x000fca00078e0207 */
[----:B------:R-:W-:-:S05]  /*0ef0*/  LEA R6, R6, R7, 0x2 ;  /* 0x0000000706067211 */ /* 0x000fca00078e10ff */
[----:B------:R-:W0:Y:S02]  /*0f00*/  LDS.U8 R5, [R6+UR6] ;  /* 0x0000000606057984 */ /* 0x000e240008000000 */
[----:B0-----:R-:W-:-:S07]  /*0f10*/  IMAD.IADD R10, R10, 0x1, R5 ;  /* 0x000000010a0a7824 */ /* 0x001fce00078e0205 */
.L_x_21:
[----:B------:R-:W-:Y:S05]  /*0f20*/  BRA.U UP1, `(.L_x_22) ;  /* 0xfffffff9012c7547 */ /* 0x000fea000b83ffff */
[----:B------:R-:W-:Y:S05]  /*0f30*/  BRA.U UP0, `(.L_x_23) ;  /* 0xfffffff9000c7547 */ /* 0x000fea000b83ffff */
[----:B------:R-:W-:-:S04]  /*0f40*/  ISETP.GT.U32.AND P0, PT, R22, 0x1b, PT ;  /* 0x0000001b1600780c */ /* 0x000fc80003f04070 */
[----:B------:R-:W-:-:S13]  /*0f50*/  ISETP.GT.OR P0, PT, R23, 0x1b, P0 ;  /* 0x0000001b1700780c */ /* 0x000fda0000704670 */
[----:B------:R-:W-:Y:S05]  /*0f60*/  @P0 EXIT ;  /* 0x000000000000094d */ /* 0x000fea0003800000 */
[----:B------:R-:W0:Y:S01]  /*0f70*/  LDC.64 R2, c[0x0][0x388] ;  /* 0x0000e200ff027b82 */ /* 0x000e220000000a00 */
[----:B------:R-:W-:Y:S01]  /*0f80*/  LEA R9, R9, R10, 0x1 ;  /* 0x0000000a09097211 */ /* 0x000fe200078e08ff */
[----:B------:R-:W-:-:S04]  /*0f90*/  IMAD R23, R0, 0x310, R23 ;  /* 0x0000031000177824 */ /* 0x000fc800078e0217 */
[----:B------:R-:W-:Y:S02]  /*0fa0*/  IMAD R0, R8, 0x4, R9 ;  /* 0x0000000408007824 */ /* 0x000fe400078e0209 */
[----:B------:R-:W-:-:S03]  /*0fb0*/  IMAD R23, R22, 0x1c, R23 ;  /* 0x0000001c16177824 */ /* 0x000fc600078e0217 */
[----:B------:R-:W-:-:S04]  /*0fc0*/  SHF.L.U32 R0, R0, 0x1, RZ ;  /* 0x0000000100007819 */ /* 0x000fc800000006ff */
[----:B------:R-:W-:Y:S01]  /*0fd0*/  I2FP.F32.S32 R5, R0 ;  /* 0x0000000000057245 */ /* 0x000fe20000201400 */
[----:B0-----:R-:W-:-:S05]  /*0fe0*/  IMAD.WIDE R2, R23, 0x4, R2 ;  /* 0x0000000417027825 */ /* 0x001fca00078e0202 */
[----:B------:R-:W-:Y:S01]  /*0ff0*/  STG.E desc[UR10][R2.64], R5 ;  /* 0x0000000502007986 */ /* 0x000fe2000c10190a */
[----:B------:R-:W-:Y:S05]  /*1000*/  EXIT ;  /* 0x000000000000794d */ /* 0x000fea0003800000 */
.L_x_24:
[----:B------:R-:W-:-:S00]  /*1010*/  BRA `(.L_x_24) ;  /* 0xfffffffc00fc7947 */ /* 0x000fc0000383ffff */
[----:B------:R-:W-:-:S00]  /*1020*/  NOP ;  /* 0x0000000000007918 */ /* 0x000fc00000000000 */
        /* <DEDUP_REMOVED lines=13> */
.L_x_25:


//--------------------- .nv.shared._Z4convPhPfPiS1_ --------------------------
	.section	.nv.shared._Z4convPhPfPiS1_,"aw",@nobits
	.sectionflags	@""
	.align	4
.nv.shared._Z4convPhPfPiS1_:
	.zero		3648


//--------------------- .nv.shared.reserved.0     --------------------------
	.section	.nv.shared.reserved.0,"aw",@nobits
	.weak		__nv_reservedSMEM_offset_0_alias
	.size		__nv_reservedSMEM_offset_0_alias, 0, 64
	.other		__nv_reservedSMEM_offset_0_alias,@"STO_CUDA_RESERVED_SHARED STV_DEFAULT"
__nv_reservedSMEM_offset_0_alias:
	.zero		0
	.zero		64


//--------------------- .nv.constant0._Z4convPhPfPiS1_ --------------------------
	.section	.nv.constant0._Z4convPhPfPiS1_,"a",@progbits
	.sectionflags	@""
	.align	4
.nv.constant0._Z4convPhPfPiS1_:
	.zero		928


//--------------------- SYMBOLS --------------------------

	.type		.nv.reservedSmem.offset0,@object
	.size		.nv.reservedSmem.offset0,0x4
	.type		.nv.reservedSmem.cap,@object
	.size		.nv.reservedSmem.cap,0x4
